	.headerflags	@"EF_CUDA_TEXMODE_UNIFIED EF_CUDA_64BIT_ADDRESS EF_CUDA_ACCELERATORS EF_CUDA_SM90 EF_CUDA_VIRTUAL_SM(EF_CUDA_SM90)"
	.elftype	@"ET_EXEC"


//--------------------- .nv.info                  --------------------------
	.section	.nv.info,"",@"SHT_CUDA_INFO"
	.align	4


	//----- nvinfo : EIATTR_REGCOUNT
	.align		4
        /*0000*/ 	.byte	0x04, 0x2f
        /*0002*/ 	.short	(.L_3 - .L_2)
	.align		4
.L_2:
        /*0004*/ 	.word	index@(triton_poi_fused__native_batch_norm_legit_no_training_add_constant_pad_nd_11)
        /*0008*/ 	.word	0x0000001a


	//----- nvinfo : EIATTR_MIN_STACK_SIZE
	.align		4
.L_3:
        /*000c*/ 	.byte	0x04, 0x12
        /*000e*/ 	.short	(.L_5 - .L_4)
	.align		4
.L_4:
        /*0010*/ 	.word	index@(triton_poi_fused__native_batch_norm_legit_no_training_add_constant_pad_nd_11)
        /*0014*/ 	.word	0x00000000


	//----- nvinfo : EIATTR_FRAME_SIZE
	.align		4
.L_5:
        /*0018*/ 	.byte	0x04, 0x11
        /*001a*/ 	.short	(.L_7 - .L_6)
	.align		4
.L_6:
        /*001c*/ 	.word	index@(triton_poi_fused__native_batch_norm_legit_no_training_add_constant_pad_nd_11)
        /*0020*/ 	.word	0x00000000


	//----- nvinfo : EIATTR_MIN_STACK_SIZE
	.align		4
.L_7:
        /*0024*/ 	.byte	0x04, 0x12
        /*0026*/ 	.short	(.L_9 - .L_8)
	.align		4
.L_8:
        /*0028*/ 	.word	index@(triton_poi_fused__native_batch_norm_legit_no_training_add_constant_pad_nd_11)
        /*002c*/ 	.word	0x00000000
.L_9:


//--------------------- .nv.info.triton_poi_fused__native_batch_norm_legit_no_training_add_constant_pad_nd_11 --------------------------
	.section	.nv.info.triton_poi_fused__native_batch_norm_legit_no_training_add_constant_pad_nd_11,"",@"SHT_CUDA_INFO"
	.sectionflags	@""
	.align	4


	//----- nvinfo : EIATTR_CUDA_API_VERSION
	.align		4
        /*0000*/ 	.byte	0x04, 0x37
        /*0002*/ 	.short	(.L_11 - .L_10)
.L_10:
        /*0004*/ 	.word	0x0000007c


	//----- nvinfo : EIATTR_KPARAM_INFO
	.align		4
.L_11:
        /*0008*/ 	.byte	0x04, 0x17
        /*000a*/ 	.short	(.L_13 - .L_12)
.L_12:
        /*000c*/ 	.word	0x00000000
        /*0010*/ 	.short	0x0007
        /*0012*/ 	.short	0x0038
        /*0014*/ 	.byte	0x00, 0xf0, 0x11, 0x00


	//----- nvinfo : EIATTR_KPARAM_INFO
	.align		4
.L_13:
        /*0018*/ 	.byte	0x04, 0x17
        /*001a*/ 	.short	(.L_15 - .L_14)
.L_14:
        /*001c*/ 	.word	0x00000000
        /*0020*/ 	.short	0x0006
        /*0022*/ 	.short	0x0030
        /*0024*/ 	.byte	0x00, 0xf4, 0x21, 0x00


	//----- nvinfo : EIATTR_KPARAM_INFO
	.align		4
.L_15:
        /*0028*/ 	.byte	0x04, 0x17
        /*002a*/ 	.short	(.L_17 - .L_16)
.L_16:
        /*002c*/ 	.word	0x00000000
        /*0030*/ 	.short	0x0005
        /*0032*/ 	.short	0x0028
        /*0034*/ 	.byte	0x00, 0xf4, 0x21, 0x00


	//----- nvinfo : EIATTR_KPARAM_INFO
	.align		4
.L_17:
        /*0038*/ 	.byte	0x04, 0x17
        /*003a*/ 	.short	(.L_19 - .L_18)
.L_18:
        /*003c*/ 	.word	0x00000000
        /*0040*/ 	.short	0x0004
        /*0042*/ 	.short	0x0020
        /*0044*/ 	.byte	0x00, 0xf4, 0x21, 0x00


	//----- nvinfo : EIATTR_KPARAM_INFO
	.align		4
.L_19:
        /*0048*/ 	.byte	0x04, 0x17
        /*004a*/ 	.short	(.L_21 - .L_20)
.L_20:
        /*004c*/ 	.word	0x00000000
        /*0050*/ 	.short	0x0003
        /*0052*/ 	.short	0x0018
        /*0054*/ 	.byte	0x00, 0xf4, 0x21, 0x00


	//----- nvinfo : EIATTR_KPARAM_INFO
	.align		4
.L_21:
        /*0058*/ 	.byte	0x04, 0x17
        /*005a*/ 	.short	(.L_23 - .L_22)
.L_22:
        /*005c*/ 	.word	0x00000000
        /*0060*/ 	.short	0x0002
        /*0062*/ 	.short	0x0010
        /*0064*/ 	.byte	0x00, 0xf4, 0x21, 0x00


	//----- nvinfo : EIATTR_KPARAM_INFO
	.align		4
.L_23:
        /*0068*/ 	.byte	0x04, 0x17
        /*006a*/ 	.short	(.L_25 - .L_24)
.L_24:
        /*006c*/ 	.word	0x00000000
        /*0070*/ 	.short	0x0001
        /*0072*/ 	.short	0x0008
        /*0074*/ 	.byte	0x00, 0xf4, 0x21, 0x00


	//----- nvinfo : EIATTR_KPARAM_INFO
	.align		4
.L_25:
        /*0078*/ 	.byte	0x04, 0x17
        /*007a*/ 	.short	(.L_27 - .L_26)
.L_26:
        /*007c*/ 	.word	0x00000000
        /*0080*/ 	.short	0x0000
        /*0082*/ 	.short	0x0000
        /*0084*/ 	.byte	0x00, 0xf4, 0x21, 0x00


	//----- nvinfo : EIATTR_SPARSE_MMA_MASK
	.align		4
.L_27:
        /*0088*/ 	.byte	0x03, 0x50
        /*008a*/ 	.short	0x0000


	//----- nvinfo : EIATTR_MAXREG_COUNT
	.align		4
        /*008c*/ 	.byte	0x03, 0x1b
        /*008e*/ 	.short	0x00ff


	//----- nvinfo : EIATTR_EXIT_INSTR_OFFSETS
	.align		4
        /*0090*/ 	.byte	0x04, 0x1c
        /*0092*/ 	.short	(.L_29 - .L_28)


	//   ....[0]....
.L_28:
        /*0094*/ 	.word	0x00000720


	//   ....[1]....
        /*0098*/ 	.word	0x00000740


	//----- nvinfo : EIATTR_REQNTID
	.align		4
.L_29:
        /*009c*/ 	.byte	0x04, 0x10
        /*009e*/ 	.short	(.L_31 - .L_30)
.L_30:
        /*00a0*/ 	.word	0x00000080
        /*00a4*/ 	.word	0x00000001
        /*00a8*/ 	.word	0x00000001


	//----- nvinfo : EIATTR_CBANK_PARAM_SIZE
	.align		4
.L_31:
        /*00ac*/ 	.byte	0x03, 0x19
        /*00ae*/ 	.short	0x003c


	//----- nvinfo : EIATTR_PARAM_CBANK
	.align		4
        /*00b0*/ 	.byte	0x04, 0x0a
        /*00b2*/ 	.short	(.L_33 - .L_32)
	.align		4
.L_32:
        /*00b4*/ 	.word	index@(.nv.constant0.triton_poi_fused__native_batch_norm_legit_no_training_add_constant_pad_nd_11)
        /*00b8*/ 	.short	0x0210
        /*00ba*/ 	.short	0x003c


	//----- nvinfo : EIATTR_SW_WAR
	.align		4
.L_33:
        /*00bc*/ 	.byte	0x04, 0x36
        /*00be*/ 	.short	(.L_35 - .L_34)
.L_34:
        /*00c0*/ 	.word	0x00000008
.L_35:


//--------------------- .nv.callgraph             --------------------------
	.section	.nv.callgraph,"",@"SHT_CUDA_CALLGRAPH"
	.align	4
	.sectionentsize	8
	.align		4
        /*0000*/ 	.word	0x00000000
	.align		4
        /*0004*/ 	.word	0xffffffff
	.align		4
        /*0008*/ 	.word	0x00000000
	.align		4
        /*000c*/ 	.word	0xfffffffe
	.align		4
        /*0010*/ 	.word	0x00000000
	.align		4
        /*0014*/ 	.word	0xfffffffd
	.align		4
        /*0018*/ 	.word	0x00000000
	.align		4
        /*001c*/ 	.word	0xfffffffc


//--------------------- .nv.constant4             --------------------------
	.section	.nv.constant4,"a",@progbits
	.align	8
	.align		8
.nv.constant4:
        /*0000*/ 	.dword	_$_str
	.align		8
        /*0008*/ 	.dword	_$_str_$_2


//--------------------- .text.triton_poi_fused__native_batch_norm_legit_no_training_add_constant_pad_nd_11 --------------------------
	.section	.text.triton_poi_fused__native_batch_norm_legit_no_training_add_constant_pad_nd_11,"ax",@progbits
	.align	128
        .global         triton_poi_fused__native_batch_norm_legit_no_training_add_constant_pad_nd_11
        .type           triton_poi_fused__native_batch_norm_legit_no_training_add_constant_pad_nd_11,@function
        .size           triton_poi_fused__native_batch_norm_legit_no_training_add_constant_pad_nd_11,(.L_x_1 - triton_poi_fused__native_batch_norm_legit_no_training_add_constant_pad_nd_11)
        .other          triton_poi_fused__native_batch_norm_legit_no_training_add_constant_pad_nd_11,@"STO_CUDA_ENTRY STV_DEFAULT"
triton_poi_fused__native_batch_norm_legit_no_training_add_constant_pad_nd_11:
.text.triton_poi_fused__native_batch_norm_legit_no_training_add_constant_pad_nd_11:
[----:B------:R-:W0:Y:S02]  /*0000*/  LDC R1, c[0x0][0x28] ;  /* 0x00000a00ff017b82 */ /* 0x000e240000000800 */
[----:B------:R-:W1:Y:S01]  /*0010*/  S2R R0, SR_TID.X ;  /* 0x0000000000007919 */ /* 0x000e620000002100 */
[----:B------:R-:W-:Y:S01]  /*0020*/  ULDC.64 UR4, c[0x0][0x208] ;  /* 0x0000820000047ab9 */ /* 0x000fe20000000a00 */
[----:B------:R-:W2:Y:S01]  /*0030*/  LDC.64 R14, c[0x0][0x220] ;  /* 0x00008800ff0e7b82 */ /* 0x000ea20000000a00 */
[----:B------:R-:W-:Y:S01]  /*0040*/  ULDC.64 UR6, c[0x0][0x218] ;  /* 0x0000860000067ab9 */ /* 0x000fe20000000a00 */
[----:B------:R-:W3:Y:S06]  /*0050*/  S2R R3, SR_CTAID.X ;  /* 0x0000000000037919 */ /* 0x000eec0000002500 */
[----:B------:R-:W4:Y:S08]  /*0060*/  LDC.64 R12, c[0x0][0x230] ;  /* 0x00008c00ff0c7b82 */ /* 0x000f300000000a00 */
[----:B------:R-:W5:Y:S01]  /*0070*/  LDC.64 R16, c[0x0][0x238] ;  /* 0x00008e00ff107b82 */ /* 0x000f620000000a00 */
[----:B-1----:R-:W-:-:S05]  /*0080*/  IMAD.SHL.U32 R0, R0, 0x2, RZ ;  /* 0x0000000200007824 */ /* 0x002fca00078e00ff */
[----:B------:R-:W-:-:S05]  /*0090*/  LOP3.LUT R0, R0, 0xfe, RZ, 0xc0, !PT ;  /* 0x000000fe00007812 */ /* 0x000fca00078ec0ff */
[----:B---3--:R-:W-:-:S04]  /*00a0*/  IMAD R3, R3, 0x100, R0 ;  /* 0x0000010003037824 */ /* 0x008fc800078e0200 */
[----:B------:R-:W-:-:S04]  /*00b0*/  IMAD.HI R2, R3, 0x2aaaaaab, RZ ;  /* 0x2aaaaaab03027827 */ /* 0x000fc800078e02ff */
[----:B------:R-:W-:Y:S01]  /*00c0*/  IMAD.HI R0, R3, 0x4bda12f7, RZ ;  /* 0x4bda12f703007827 */ /* 0x000fe200078e02ff */
[----:B------:R-:W-:-:S04]  /*00d0*/  SHF.R.U32.HI R7, RZ, 0x1f, R2 ;  /* 0x0000001fff077819 */ /* 0x000fc80000011602 */
[----:B------:R-:W-:Y:S02]  /*00e0*/  LEA.HI.SX32 R2, R2, R7, 0x1e ;  /* 0x0000000702027211 */ /* 0x000fe400078ff2ff */
[----:B------:R-:W-:-:S03]  /*00f0*/  SHF.R.U32.HI R5, RZ, 0x1f, R0 ;  /* 0x0000001fff057819 */ /* 0x000fc60000011600 */
[----:B------:R-:W-:Y:S01]  /*0100*/  IMAD.HI R4, R2, 0x38e38e39, RZ ;  /* 0x38e38e3902047827 */ /* 0x000fe200078e02ff */
[----:B------:R-:W-:-:S03]  /*0110*/  LEA.HI.SX32 R11, R0, R5, 0x19 ;  /* 0x00000005000b7211 */ /* 0x000fc600078fcaff */
[----:B------:R-:W-:Y:S01]  /*0120*/  IMAD R10, R2, -0x18, R3 ;  /* 0xffffffe8020a7824 */ /* 0x000fe200078e0203 */
[----:B------:R-:W-:Y:S01]  /*0130*/  SHF.R.U32.HI R7, RZ, 0x1f, R4 ;  /* 0x0000001fff077819 */ /* 0x000fe20000011604 */
[----:B------:R-:W-:-:S03]  /*0140*/  IMAD.HI R0, R11, 0x38e38e39, RZ ;  /* 0x38e38e390b007827 */ /* 0x000fc600078e02ff */
[----:B------:R-:W-:Y:S02]  /*0150*/  LEA.HI.SX32 R7, R4, R7, 0x1e ;  /* 0x0000000704077211 */ /* 0x000fe400078ff2ff */
[----:B------:R-:W-:-:S03]  /*0160*/  SHF.R.U32.HI R5, RZ, 0x1f, R0 ;  /* 0x0000001fff057819 */ /* 0x000fc60000011600 */
[----:B------:R-:W-:Y:S01]  /*0170*/  IMAD R4, R7, 0x12, RZ ;  /* 0x0000001207047824 */ /* 0x000fe200078e02ff */
[----:B------:R-:W-:Y:S01]  /*0180*/  LEA.HI.SX32 R0, R0, R5, 0x1e ;  /* 0x0000000500007211 */ /* 0x000fe200078ff2ff */
[----:B------:R-:W1:Y:S03]  /*0190*/  LDC.64 R6, c[0x0][0x228] ;  /* 0x00008a00ff067b82 */ /* 0x000e660000000a00 */
[----:B------:R-:W-:Y:S01]  /*01a0*/  LOP3.LUT R5, RZ, R4, RZ, 0x33, !PT ;  /* 0x00000004ff057212 */ /* 0x000fe200078e33ff */
[----:B------:R-:W-:-:S04]  /*01b0*/  IMAD R8, R0, -0x12, R11 ;  /* 0xffffffee00087824 */ /* 0x000fc800078e020b */
[----:B------:R-:W-:Y:S02]  /*01c0*/  VIADD R0, R8, 0xffffffff ;  /* 0xffffffff08007836 */ /* 0x000fe40000000000 */
[----:B------:R-:W-:-:S05]  /*01d0*/  IMAD.IADD R5, R2, 0x1, R5 ;  /* 0x0000000102057824 */ /* 0x000fca00078e0205 */
[----:B------:R-:W-:Y:S02]  /*01e0*/  LOP3.LUT R0, R0, R5, RZ, 0xfc, !PT ;  /* 0x0000000500007212 */ /* 0x000fe400078efcff */
[----:B------:R-:W-:Y:S02]  /*01f0*/  CS2R R4, SRZ ;  /* 0x0000000000047805 */ /* 0x000fe4000001ff00 */
[----:B------:R-:W-:-:S04]  /*0200*/  ISETP.GE.U32.AND P0, PT, R0, 0x10, PT ;  /* 0x000000100000780c */ /* 0x000fc80003f06070 */
[----:B------:R-:W-:Y:S01]  /*0210*/  ISETP.LT.AND P1, PT, R3, 0x7980, !P0 ;  /* 0x000079800300780c */ /* 0x000fe20004721270 */
[----:B-1----:R-:W-:-:S04]  /*0220*/  IMAD.WIDE R6, R10, 0x4, R6 ;  /* 0x000000040a067825 */ /* 0x002fc800078e0206 */
[----:B------:R-:W-:-:S08]  /*0230*/  IMAD.MOV.U32 R2, RZ, RZ, RZ ;  /* 0x000000ffff027224 */ /* 0x000fd000078e00ff */
[----:B------:R1:W3:Y:S01]  /*0240*/  @P1 LDG.E.EL.64 R4, desc[UR4][R6.64] ;  /* 0x0000000406041981 */ /* 0x0002e2000c2e1b00 */
[----:B------:R-:W-:-:S04]  /*0250*/  IMAD.HI R0, R3, -0x7926fabb, R2 ;  /* 0x86d9054503007827 */ /* 0x000fc800078e0202 */
[----:B------:R-:W-:Y:S01]  /*0260*/  IMAD R11, R11, -0x1b0, R3 ;  /* 0xfffffe500b0b7824 */ /* 0x000fe200078e0203 */
[----:B------:R-:W-:Y:S01]  /*0270*/  SHF.R.U32.HI R9, RZ, 0x1f, R0 ;  /* 0x0000001fff097819 */ /* 0x000fe20000011600 */
[----:B------:R-:W-:Y:S02]  /*0280*/  IMAD R8, R8, 0x180, RZ ;  /* 0x0000018008087824 */ /* 0x000fe400078e02ff */
[----:B--2---:R-:W-:Y:S01]  /*0290*/  IMAD.WIDE R14, R10, 0x4, R14 ;  /* 0x000000040a0e7825 */ /* 0x004fe200078e020e */
[----:B------:R-:W-:Y:S02]  /*02a0*/  LEA.HI.SX32 R9, R0, R9, 0x14 ;  /* 0x0000000900097211 */ /* 0x000fe400078fa2ff */
[----:B-1----:R-:W-:Y:S02]  /*02b0*/  CS2R R6, SRZ ;  /* 0x0000000000067805 */ /* 0x002fe4000001ff00 */
[----:B------:R-:W-:Y:S01]  /*02c0*/  SHF.R.S32.HI R0, RZ, 0x1f, R11 ;  /* 0x0000001fff007819 */ /* 0x000fe2000001140b */
[----:B------:R-:W-:-:S05]  /*02d0*/  IMAD R9, R9, 0x1800, RZ ;  /* 0x0000180009097824 */ /* 0x000fca00078e02ff */
[--C-:B------:R-:W-:Y:S02]  /*02e0*/  IADD3 R11, P2, P3, R8, R11, R9.reuse ;  /* 0x0000000b080b7210 */ /* 0x100fe40007b5e009 */
[----:B------:R-:W-:Y:S02]  /*02f0*/  SHF.R.S32.HI R9, RZ, 0x1f, R9 ;  /* 0x0000001fff097819 */ /* 0x000fe40000011409 */
[----:B------:R-:W-:Y:S01]  /*0300*/  SHF.R.S32.HI R8, RZ, 0x1f, R8 ;  /* 0x0000001fff087819 */ /* 0x000fe20000011408 */
[----:B------:R-:W-:-:S03]  /*0310*/  IMAD.SHL.U32 R2, R11, 0x4, RZ ;  /* 0x000000040b027824 */ /* 0x000fc600078e00ff */
[----:B------:R-:W-:Y:S02]  /*0320*/  IADD3.X R0, R8, R0, R9, P2, P3 ;  /* 0x0000000008007210 */ /* 0x000fe400017e6409 */
[----:B------:R-:W-:Y:S02]  /*0330*/  CS2R R8, SRZ ;  /* 0x0000000000087805 */ /* 0x000fe4000001ff00 */
[----:B------:R-:W-:Y:S02]  /*0340*/  IADD3 R22, P2, R2, UR6, RZ ;  /* 0x0000000602167c10 */ /* 0x000fe4000ff5e0ff */
[----:B------:R-:W-:Y:S01]  /*0350*/  SHF.L.U64.HI R0, R11, 0x2, R0 ;  /* 0x000000020b007819 */ /* 0x000fe20000010200 */
[C---:B----4-:R-:W-:Y:S01]  /*0360*/  IMAD.WIDE R18, R10.reuse, 0x4, R12 ;  /* 0x000000040a127825 */ /* 0x050fe200078e020c */
[----:B------:R1:W2:Y:S02]  /*0370*/  @P1 LDG.E.EL.64 R8, desc[UR4][R14.64] ;  /* 0x000000040e081981 */ /* 0x0002a4000c2e1b00 */
[----:B------:R-:W-:Y:S01]  /*0380*/  IADD3.X R23, R0, UR7, RZ, P2, !PT ;  /* 0x0000000700177c10 */ /* 0x000fe200097fe4ff */
[----:B-----5:R-:W-:Y:S01]  /*0390*/  IMAD.WIDE R16, R10, 0x4, R16 ;  /* 0x000000040a107825 */ /* 0x020fe200078e0210 */
[----:B------:R-:W-:Y:S01]  /*03a0*/  CS2R R12, SRZ ;  /* 0x00000000000c7805 */ /* 0x000fe2000001ff00 */
[----:B------:R-:W-:-:S02]  /*03b0*/  ULDC.64 UR6, c[0x0][0x210] ;  /* 0x0000840000067ab9 */ /* 0x000fc40000000a00 */
[----:B------:R-:W4:Y:S01]  /*03c0*/  @P1 LDG.E.64 R6, desc[UR4][R22.64+-0x660] ;  /* 0xfff9a00416061981 */ /* 0x000f22000c1e1b00 */
[----:B------:R-:W-:Y:S02]  /*03d0*/  CS2R R10, SRZ ;  /* 0x00000000000a7805 */ /* 0x000fe4000001ff00 */
[----:B------:R-:W-:Y:S01]  /*03e0*/  IADD3 R20, P2, R2, UR6, RZ ;  /* 0x0000000602147c10 */ /* 0x000fe2000ff5e0ff */
[----:B------:R5:W2:Y:S01]  /*03f0*/  @P1 LDG.E.EL.64 R12, desc[UR4][R16.64] ;  /* 0x00000004100c1981 */ /* 0x000aa2000c2e1b00 */
[----:B-1----:R-:W-:Y:S02]  /*0400*/  CS2R R14, SRZ ;  /* 0x00000000000e7805 */ /* 0x002fe4000001ff00 */
[----:B------:R-:W-:Y:S01]  /*0410*/  IADD3.X R21, R0, UR7, RZ, P2, !PT ;  /* 0x0000000700157c10 */ /* 0x000fe200097fe4ff */
[----:B------:R4:W2:Y:S04]  /*0420*/  @P1 LDG.E.EL.64 R10, desc[UR4][R18.64] ;  /* 0x00000004120a1981 */ /* 0x0008a8000c2e1b00 */
[----:B------:R2:W2:Y:S01]  /*0430*/  @P1 LDG.E.64 R14, desc[UR4][R20.64+-0x660] ;  /* 0xfff9a004140e1981 */ /* 0x0004a2000c1e1b00 */
[----:B---3--:R-:W-:-:S02]  /*0440*/  SEL R4, R4, RZ, P1 ;  /* 0x000000ff04047207 */ /* 0x008fc40000800000 */
[----:B------:R-:W-:-:S03]  /*0450*/  SEL R5, R5, RZ, P1 ;  /* 0x000000ff05057207 */ /* 0x000fc60000800000 */
[----:B------:R-:W-:Y:S02]  /*0460*/  FADD R4, R4, 9.9999997473787516356e-06 ;  /* 0x3727c5ac04047421 */ /* 0x000fe40000000000 */
[----:B------:R-:W-:Y:S02]  /*0470*/  FADD R5, R5, 9.9999997473787516356e-06 ;  /* 0x3727c5ac05057421 */ /* 0x000fe40000000000 */
[----:B------:R-:W1:Y:S08]  /*0480*/  MUFU.SQRT R0, R4 ;  /* 0x0000000400007308 */ /* 0x000e700000002000 */
[----:B------:R-:W3:Y:S01]  /*0490*/  MUFU.SQRT R2, R5 ;  /* 0x0000000500027308 */ /* 0x000ee20000002000 */
[----:B-1----:R-:W-:-:S02]  /*04a0*/  FSETP.GT.AND P2, PT, R0, 8.50705917302346158658e+37, PT ;  /* 0x7e8000000000780b */ /* 0x002fc40003f44000 */
[----:B------:R-:W-:Y:S02]  /*04b0*/  FSETP.GEU.AND P4, PT, R0, 1.175494350822287508e-38, PT ;  /* 0x008000000000780b */ /* 0x000fe40003f8e000 */
[C---:B---3--:R-:W-:Y:S02]  /*04c0*/  FSETP.GT.AND P3, PT, R2.reuse, 8.50705917302346158658e+37, PT ;  /* 0x7e8000000200780b */ /* 0x048fe40003f64000 */
[----:B------:R-:W-:-:S07]  /*04d0*/  FSETP.GEU.AND P5, PT, R2, 1.175494350822287508e-38, PT ;  /* 0x008000000200780b */ /* 0x000fce0003fae000 */
[----:B------:R-:W-:-:S04]  /*04e0*/  @P2 FMUL R0, R0, 0.25 ;  /* 0x3e80000000002820 */ /* 0x000fc80000400000 */
[----:B------:R-:W-:Y:S01]  /*04f0*/  @!P4 FMUL R0, R0, 16777216 ;  /* 0x4b8000000000c820 */ /* 0x000fe20000400000 */
[----:B------:R-:W-:-:S03]  /*0500*/  @P3 FMUL R2, R2, 0.25 ;  /* 0x3e80000002023820 */ /* 0x000fc60000400000 */
[----:B-----5:R-:W1:Y:S01]  /*0510*/  MUFU.RCP R16, R0 ;  /* 0x0000000000107308 */ /* 0x020e620000001000 */
[----:B------:R-:W-:Y:S02]  /*0520*/  IMAD.MOV.U32 R4, RZ, RZ, 0x3e800000 ;  /* 0x3e800000ff047424 */ /* 0x000fe400078e00ff */
[----:B------:R-:W-:Y:S01]  /*0530*/  @!P5 FMUL R2, R2, 16777216 ;  /* 0x4b8000000202d820 */ /* 0x000fe20000400000 */
[----:B----4-:R-:W-:Y:S02]  /*0540*/  SEL R19, R7, RZ, P1 ;  /* 0x000000ff07137207 */ /* 0x010fe40000800000 */
[----:B------:R-:W-:Y:S02]  /*0550*/  FSEL R7, R4, 1, P2 ;  /* 0x3f80000004077808 */ /* 0x000fe40001000000 */
[----:B------:R3:W4:Y:S01]  /*0560*/  MUFU.RCP R17, R2 ;  /* 0x0000000200117308 */ /* 0x0007220000001000 */
[----:B------:R-:W-:Y:S02]  /*0570*/  SEL R18, R6, RZ, P1 ;  /* 0x000000ff06127207 */ /* 0x000fe40000800000 */
[----:B--2---:R-:W-:Y:S01]  /*0580*/  SEL R20, R9, RZ, P1 ;  /* 0x000000ff09147207 */ /* 0x004fe20000800000 */
[----:B------:R-:W-:Y:S01]  /*0590*/  @!P4 FMUL R7, R7, 16777216 ;  /* 0x4b8000000707c820 */ /* 0x000fe20000400000 */
[----:B------:R-:W-:-:S02]  /*05a0*/  FSEL R6, R4, 1, P3 ;  /* 0x3f80000004067808 */ /* 0x000fc40001800000 */
[----:B------:R-:W-:Y:S01]  /*05b0*/  SEL R9, R8, RZ, P1 ;  /* 0x000000ff08097207 */ /* 0x000fe20000800000 */
[----:B-1----:R-:W-:Y:S01]  /*05c0*/  FMUL R7, R16, R7 ;  /* 0x0000000710077220 */ /* 0x002fe20000400000 */
[----:B------:R-:W1:Y:S01]  /*05d0*/  LDC.64 R4, c[0x0][0x240] ;  /* 0x00009000ff047b82 */ /* 0x000e620000000a00 */
[----:B------:R-:W-:Y:S02]  /*05e0*/  @!P5 FMUL R6, R6, 16777216 ;  /* 0x4b8000000606d820 */ /* 0x000fe40000400000 */
[----:B---3--:R-:W-:Y:S01]  /*05f0*/  FADD R2, R18, -R9 ;  /* 0x8000000912027221 */ /* 0x008fe20000000000 */
[----:B------:R-:W-:Y:S01]  /*0600*/  SEL R10, R10, RZ, P1 ;  /* 0x000000ff0a0a7207 */ /* 0x000fe20000800000 */
[----:B------:R-:W-:Y:S01]  /*0610*/  FADD R0, R19, -R20 ;  /* 0x8000001413007221 */ /* 0x000fe20000000000 */
[----:B------:R-:W-:Y:S01]  /*0620*/  SEL R12, R12, RZ, P1 ;  /* 0x000000ff0c0c7207 */ /* 0x000fe20000800000 */
[----:B----4-:R-:W-:Y:S01]  /*0630*/  FMUL R17, R17, R6 ;  /* 0x0000000611117220 */ /* 0x010fe20000400000 */
[----:B------:R-:W-:Y:S01]  /*0640*/  FMUL R7, R2, R7 ;  /* 0x0000000702077220 */ /* 0x000fe20000400000 */
[----:B------:R-:W-:-:S02]  /*0650*/  SEL R11, R11, RZ, P1 ;  /* 0x000000ff0b0b7207 */ /* 0x000fc40000800000 */
[----:B------:R-:W-:Y:S01]  /*0660*/  FMUL R2, R0, R17 ;  /* 0x0000001100027220 */ /* 0x000fe20000400000 */
[----:B------:R-:W-:Y:S01]  /*0670*/  FFMA R12, R7, R10, R12 ;  /* 0x0000000a070c7223 */ /* 0x000fe2000000000c */
[----:B------:R-:W-:Y:S02]  /*0680*/  SEL R13, R13, RZ, P1 ;  /* 0x000000ff0d0d7207 */ /* 0x000fe40000800000 */
[----:B------:R-:W-:Y:S02]  /*0690*/  SEL R7, R14, RZ, P1 ;  /* 0x000000ff0e077207 */ /* 0x000fe40000800000 */
[----:B------:R-:W-:Y:S02]  /*06a0*/  SEL R0, R15, RZ, P1 ;  /* 0x000000ff0f007207 */ /* 0x000fe40000800000 */
[----:B------:R-:W-:Y:S01]  /*06b0*/  ISETP.GE.AND P1, PT, R3, 0x7980, PT ;  /* 0x000079800300780c */ /* 0x000fe20003f26270 */
[----:B------:R-:W-:Y:S01]  /*06c0*/  FFMA R13, R2, R11, R13 ;  /* 0x0000000b020d7223 */ /* 0x000fe2000000000d */
[----:B------:R-:W-:-:S03]  /*06d0*/  FADD R12, R7, R12 ;  /* 0x0000000c070c7221 */ /* 0x000fc60000000000 */
[----:B------:R-:W-:Y:S01]  /*06e0*/  FADD R13, R0, R13 ;  /* 0x0000000d000d7221 */ /* 0x000fe20000000000 */
[----:B-1----:R-:W-:Y:S01]  /*06f0*/  IMAD.WIDE R4, R3, 0x4, R4 ;  /* 0x0000000403047825 */ /* 0x002fe200078e0204 */
[----:B------:R-:W-:-:S03]  /*0700*/  SEL R12, R12, RZ, !P0 ;  /* 0x000000ff0c0c7207 */ /* 0x000fc60004000000 */
[----:B------:R-:W-:-:S03]  /*0710*/  SEL R13, R13, RZ, !P0 ;  /* 0x000000ff0d0d7207 */ /* 0x000fc60004000000 */
[----:B------:R-:W-:Y:S05]  /*0720*/  @P1 EXIT ;  /* 0x000000000000194d */ /* 0x000fea0003800000 */
[----:B------:R-:W-:Y:S01]  /*0730*/  STG.E.64 desc[UR4][R4.64], R12 ;  /* 0x0000000c04007986 */ /* 0x000fe2000c101b04 */
[----:B------:R-:W-:Y:S05]  /*0740*/  EXIT ;  /* 0x000000000000794d */ /* 0x000fea0003800000 */
.L_x_0:
[----:B------:R-:W-:-:S00]  /*0750*/  BRA `(.L_x_0) ;  /* 0xfffffffc00fc7947 */ /* 0x000fc0000383ffff */
[----:B------:R-:W-:-:S00]  /*0760*/  NOP ;  /* 0x0000000000007918 */ /* 0x000fc00000000000 */
        /* <DEDUP_REMOVED lines=9> */
.L_x_1:


//--------------------- .nv.global.init           --------------------------
	.section	.nv.global.init,"aw",@progbits
.nv.global.init:
	.type		_$_str,@object
	.size		_$_str,(_$_str_$_2 - _$_str)
_$_str:
        /*0000*/ 	.byte	0x5f, 0x5f, 0x43, 0x55, 0x44, 0x41, 0x5f, 0x46, 0x54, 0x5a, 0x00
	.type		_$_str_$_2,@object
	.size		_$_str_$_2,(.L_1 - _$_str_$_2)
_$_str_$_2:
        /*000b*/ 	.byte	0x5f, 0x5f, 0x43, 0x55, 0x44, 0x41, 0x5f, 0x50, 0x52, 0x45, 0x43, 0x5f, 0x53, 0x51, 0x52, 0x54
        /*001b*/ 	.byte	0x00
.L_1:


//--------------------- .nv.constant0.triton_poi_fused__native_batch_norm_legit_no_training_add_constant_pad_nd_11 --------------------------
	.section	.nv.constant0.triton_poi_fused__native_batch_norm_legit_no_training_add_constant_pad_nd_11,"a",@progbits
	.sectionflags	@""
	.align	4
.nv.constant0.triton_poi_fused__native_batch_norm_legit_no_training_add_constant_pad_nd_11:
	.zero		588
